//
// Generated by NVIDIA NVVM Compiler
//
// Compiler Build ID: CL-36424714
// Cuda compilation tools, release 13.0, V13.0.88
// Based on NVVM 20.0.0
//

.version 9.0
.target sm_100
.address_size 64

	// .globl	_Z23setupRandomStatesKernelP17curandStateXORWOWmi
.global .align 4 .b8 precalc_xorwow_matrix[102400];
.global .align 4 .b8 precalc_xorwow_offset_matrix[102400];
.global .align 4 .b8 mrg32k3aM1[2304];
.global .align 4 .b8 mrg32k3aM2[2304];
.global .align 4 .b8 mrg32k3aM1SubSeq[2016];
.global .align 4 .b8 mrg32k3aM2SubSeq[2016];
.global .align 4 .b8 mrg32k3aM1Seq[2304];
.global .align 4 .b8 mrg32k3aM2Seq[2304];
.const .align 8 .b8 __cr_lgamma_table[72];

.visible .entry _Z23setupRandomStatesKernelP17curandStateXORWOWmi(
	.param .u64 .ptr .align 1 _Z23setupRandomStatesKernelP17curandStateXORWOWmi_param_0,
	.param .u64 _Z23setupRandomStatesKernelP17curandStateXORWOWmi_param_1,
	.param .u32 _Z23setupRandomStatesKernelP17curandStateXORWOWmi_param_2
)
{
	.reg .pred 	%p<25>;
	.reg .b32 	%r<414>;
	.reg .b64 	%rd<19>;

	ld.param.u64 	%rd8, [_Z23setupRandomStatesKernelP17curandStateXORWOWmi_param_0];
	ld.param.u64 	%rd9, [_Z23setupRandomStatesKernelP17curandStateXORWOWmi_param_1];
	ld.param.u32 	%r183, [_Z23setupRandomStatesKernelP17curandStateXORWOWmi_param_2];
	mov.u32 	%r184, %ctaid.x;
	mov.u32 	%r185, %ntid.x;
	mov.u32 	%r186, %tid.x;
	mad.lo.s32 	%r1, %r184, %r185, %r186;
	setp.ge.s32 	%p1, %r1, %r183;
	@%p1 bra 	$L__BB0_44;
	cvta.to.global.u64 	%rd10, %rd8;
	cvt.s64.s32 	%rd18, %r1;
	mul.wide.s32 	%rd11, %r1, 48;
	add.s64 	%rd2, %rd10, %rd11;
	cvt.u32.u64 	%r187, %rd9;
	xor.b32  	%r188, %r187, -1429050551;
	mul.lo.s32 	%r189, %r188, 1099087573;
	{ .reg .b32 tmp; mov.b64 {tmp, %r190}, %rd9; }
	xor.b32  	%r191, %r190, -136515619;
	mul.lo.s32 	%r192, %r191, -1703105765;
	add.s32 	%r193, %r189, %r192;
	add.s32 	%r194, %r193, 6615241;
	add.s32 	%r195, %r189, 123456789;
	st.global.v2.u32 	[%rd2], {%r194, %r195};
	xor.b32  	%r196, %r189, 362436069;
	add.s32 	%r197, %r192, 521288629;
	st.global.v2.u32 	[%rd2+8], {%r196, %r197};
	xor.b32  	%r198, %r192, 88675123;
	add.s32 	%r199, %r189, 5783321;
	st.global.v2.u32 	[%rd2+16], {%r198, %r199};
	setp.eq.s32 	%p2, %r1, 0;
	@%p2 bra 	$L__BB0_43;
	mov.b32 	%r320, 0;
$L__BB0_3:
	and.b64  	%rd4, %rd18, 3;
	setp.eq.s64 	%p3, %rd4, 0;
	@%p3 bra 	$L__BB0_42;
	mul.wide.u32 	%rd12, %r320, 3200;
	mov.u64 	%rd13, precalc_xorwow_matrix;
	add.s64 	%rd5, %rd13, %rd12;
	cvt.u32.u64 	%r3, %rd4;
	mov.b32 	%r321, 0;
$L__BB0_5:
	mov.b32 	%r334, 0;
	mov.u32 	%r335, %r334;
	mov.u32 	%r336, %r334;
	mov.u32 	%r337, %r334;
	mov.u32 	%r338, %r334;
	mov.u32 	%r327, %r334;
$L__BB0_6:
	mul.wide.u32 	%rd14, %r327, 4;
	add.s64 	%rd15, %rd2, %rd14;
	ld.global.u32 	%r11, [%rd15+4];
	shl.b32 	%r12, %r327, 5;
	mov.b32 	%r333, 0;
$L__BB0_7:
	.pragma "nounroll";
	shr.u32 	%r204, %r11, %r333;
	and.b32  	%r205, %r204, 1;
	setp.eq.b32 	%p4, %r205, 1;
	not.pred 	%p5, %p4;
	add.s32 	%r206, %r12, %r333;
	mul.lo.s32 	%r207, %r206, 5;
	mul.wide.u32 	%rd16, %r207, 4;
	add.s64 	%rd6, %rd5, %rd16;
	@%p5 bra 	$L__BB0_9;
	ld.global.u32 	%r208, [%rd6];
	xor.b32  	%r338, %r338, %r208;
	ld.global.u32 	%r209, [%rd6+4];
	xor.b32  	%r337, %r337, %r209;
	ld.global.u32 	%r210, [%rd6+8];
	xor.b32  	%r336, %r336, %r210;
	ld.global.u32 	%r211, [%rd6+12];
	xor.b32  	%r335, %r335, %r211;
	ld.global.u32 	%r212, [%rd6+16];
	xor.b32  	%r334, %r334, %r212;
$L__BB0_9:
	and.b32  	%r214, %r204, 2;
	setp.eq.s32 	%p6, %r214, 0;
	@%p6 bra 	$L__BB0_11;
	ld.global.u32 	%r215, [%rd6+20];
	xor.b32  	%r338, %r338, %r215;
	ld.global.u32 	%r216, [%rd6+24];
	xor.b32  	%r337, %r337, %r216;
	ld.global.u32 	%r217, [%rd6+28];
	xor.b32  	%r336, %r336, %r217;
	ld.global.u32 	%r218, [%rd6+32];
	xor.b32  	%r335, %r335, %r218;
	ld.global.u32 	%r219, [%rd6+36];
	xor.b32  	%r334, %r334, %r219;
$L__BB0_11:
	and.b32  	%r221, %r204, 4;
	setp.eq.s32 	%p7, %r221, 0;
	@%p7 bra 	$L__BB0_13;
	ld.global.u32 	%r222, [%rd6+40];
	xor.b32  	%r338, %r338, %r222;
	ld.global.u32 	%r223, [%rd6+44];
	xor.b32  	%r337, %r337, %r223;
	ld.global.u32 	%r224, [%rd6+48];
	xor.b32  	%r336, %r336, %r224;
	ld.global.u32 	%r225, [%rd6+52];
	xor.b32  	%r335, %r335, %r225;
	ld.global.u32 	%r226, [%rd6+56];
	xor.b32  	%r334, %r334, %r226;
$L__BB0_13:
	and.b32  	%r228, %r204, 8;
	setp.eq.s32 	%p8, %r228, 0;
	@%p8 bra 	$L__BB0_15;
	ld.global.u32 	%r229, [%rd6+60];
	xor.b32  	%r338, %r338, %r229;
	ld.global.u32 	%r230, [%rd6+64];
	xor.b32  	%r337, %r337, %r230;
	ld.global.u32 	%r231, [%rd6+68];
	xor.b32  	%r336, %r336, %r231;
	ld.global.u32 	%r232, [%rd6+72];
	xor.b32  	%r335, %r335, %r232;
	ld.global.u32 	%r233, [%rd6+76];
	xor.b32  	%r334, %r334, %r233;
$L__BB0_15:
	and.b32  	%r235, %r204, 16;
	setp.eq.s32 	%p9, %r235, 0;
	@%p9 bra 	$L__BB0_17;
	ld.global.u32 	%r236, [%rd6+80];
	xor.b32  	%r338, %r338, %r236;
	ld.global.u32 	%r237, [%rd6+84];
	xor.b32  	%r337, %r337, %r237;
	ld.global.u32 	%r238, [%rd6+88];
	xor.b32  	%r336, %r336, %r238;
	ld.global.u32 	%r239, [%rd6+92];
	xor.b32  	%r335, %r335, %r239;
	ld.global.u32 	%r240, [%rd6+96];
	xor.b32  	%r334, %r334, %r240;
$L__BB0_17:
	and.b32  	%r242, %r204, 32;
	setp.eq.s32 	%p10, %r242, 0;
	@%p10 bra 	$L__BB0_19;
	ld.global.u32 	%r243, [%rd6+100];
	xor.b32  	%r338, %r338, %r243;
	ld.global.u32 	%r244, [%rd6+104];
	xor.b32  	%r337, %r337, %r244;
	ld.global.u32 	%r245, [%rd6+108];
	xor.b32  	%r336, %r336, %r245;
	ld.global.u32 	%r246, [%rd6+112];
	xor.b32  	%r335, %r335, %r246;
	ld.global.u32 	%r247, [%rd6+116];
	xor.b32  	%r334, %r334, %r247;
$L__BB0_19:
	and.b32  	%r249, %r204, 64;
	setp.eq.s32 	%p11, %r249, 0;
	@%p11 bra 	$L__BB0_21;
	ld.global.u32 	%r250, [%rd6+120];
	xor.b32  	%r338, %r338, %r250;
	ld.global.u32 	%r251, [%rd6+124];
	xor.b32  	%r337, %r337, %r251;
	ld.global.u32 	%r252, [%rd6+128];
	xor.b32  	%r336, %r336, %r252;
	ld.global.u32 	%r253, [%rd6+132];
	xor.b32  	%r335, %r335, %r253;
	ld.global.u32 	%r254, [%rd6+136];
	xor.b32  	%r334, %r334, %r254;
$L__BB0_21:
	and.b32  	%r256, %r204, 128;
	setp.eq.s32 	%p12, %r256, 0;
	@%p12 bra 	$L__BB0_23;
	ld.global.u32 	%r257, [%rd6+140];
	xor.b32  	%r338, %r338, %r257;
	ld.global.u32 	%r258, [%rd6+144];
	xor.b32  	%r337, %r337, %r258;
	ld.global.u32 	%r259, [%rd6+148];
	xor.b32  	%r336, %r336, %r259;
	ld.global.u32 	%r260, [%rd6+152];
	xor.b32  	%r335, %r335, %r260;
	ld.global.u32 	%r261, [%rd6+156];
	xor.b32  	%r334, %r334, %r261;
$L__BB0_23:
	and.b32  	%r263, %r204, 256;
	setp.eq.s32 	%p13, %r263, 0;
	@%p13 bra 	$L__BB0_25;
	ld.global.u32 	%r264, [%rd6+160];
	xor.b32  	%r338, %r338, %r264;
	ld.global.u32 	%r265, [%rd6+164];
	xor.b32  	%r337, %r337, %r265;
	ld.global.u32 	%r266, [%rd6+168];
	xor.b32  	%r336, %r336, %r266;
	ld.global.u32 	%r267, [%rd6+172];
	xor.b32  	%r335, %r335, %r267;
	ld.global.u32 	%r268, [%rd6+176];
	xor.b32  	%r334, %r334, %r268;
$L__BB0_25:
	and.b32  	%r270, %r204, 512;
	setp.eq.s32 	%p14, %r270, 0;
	@%p14 bra 	$L__BB0_27;
	ld.global.u32 	%r271, [%rd6+180];
	xor.b32  	%r338, %r338, %r271;
	ld.global.u32 	%r272, [%rd6+184];
	xor.b32  	%r337, %r337, %r272;
	ld.global.u32 	%r273, [%rd6+188];
	xor.b32  	%r336, %r336, %r273;
	ld.global.u32 	%r274, [%rd6+192];
	xor.b32  	%r335, %r335, %r274;
	ld.global.u32 	%r275, [%rd6+196];
	xor.b32  	%r334, %r334, %r275;
$L__BB0_27:
	and.b32  	%r277, %r204, 1024;
	setp.eq.s32 	%p15, %r277, 0;
	@%p15 bra 	$L__BB0_29;
	ld.global.u32 	%r278, [%rd6+200];
	xor.b32  	%r338, %r338, %r278;
	ld.global.u32 	%r279, [%rd6+204];
	xor.b32  	%r337, %r337, %r279;
	ld.global.u32 	%r280, [%rd6+208];
	xor.b32  	%r336, %r336, %r280;
	ld.global.u32 	%r281, [%rd6+212];
	xor.b32  	%r335, %r335, %r281;
	ld.global.u32 	%r282, [%rd6+216];
	xor.b32  	%r334, %r334, %r282;
$L__BB0_29:
	and.b32  	%r284, %r204, 2048;
	setp.eq.s32 	%p16, %r284, 0;
	@%p16 bra 	$L__BB0_31;
	ld.global.u32 	%r285, [%rd6+220];
	xor.b32  	%r338, %r338, %r285;
	ld.global.u32 	%r286, [%rd6+224];
	xor.b32  	%r337, %r337, %r286;
	ld.global.u32 	%r287, [%rd6+228];
	xor.b32  	%r336, %r336, %r287;
	ld.global.u32 	%r288, [%rd6+232];
	xor.b32  	%r335, %r335, %r288;
	ld.global.u32 	%r289, [%rd6+236];
	xor.b32  	%r334, %r334, %r289;
$L__BB0_31:
	and.b32  	%r291, %r204, 4096;
	setp.eq.s32 	%p17, %r291, 0;
	@%p17 bra 	$L__BB0_33;
	ld.global.u32 	%r292, [%rd6+240];
	xor.b32  	%r338, %r338, %r292;
	ld.global.u32 	%r293, [%rd6+244];
	xor.b32  	%r337, %r337, %r293;
	ld.global.u32 	%r294, [%rd6+248];
	xor.b32  	%r336, %r336, %r294;
	ld.global.u32 	%r295, [%rd6+252];
	xor.b32  	%r335, %r335, %r295;
	ld.global.u32 	%r296, [%rd6+256];
	xor.b32  	%r334, %r334, %r296;
$L__BB0_33:
	and.b32  	%r298, %r204, 8192;
	setp.eq.s32 	%p18, %r298, 0;
	@%p18 bra 	$L__BB0_35;
	ld.global.u32 	%r299, [%rd6+260];
	xor.b32  	%r338, %r338, %r299;
	ld.global.u32 	%r300, [%rd6+264];
	xor.b32  	%r337, %r337, %r300;
	ld.global.u32 	%r301, [%rd6+268];
	xor.b32  	%r336, %r336, %r301;
	ld.global.u32 	%r302, [%rd6+272];
	xor.b32  	%r335, %r335, %r302;
	ld.global.u32 	%r303, [%rd6+276];
	xor.b32  	%r334, %r334, %r303;
$L__BB0_35:
	and.b32  	%r305, %r204, 16384;
	setp.eq.s32 	%p19, %r305, 0;
	@%p19 bra 	$L__BB0_37;
	ld.global.u32 	%r306, [%rd6+280];
	xor.b32  	%r338, %r338, %r306;
	ld.global.u32 	%r307, [%rd6+284];
	xor.b32  	%r337, %r337, %r307;
	ld.global.u32 	%r308, [%rd6+288];
	xor.b32  	%r336, %r336, %r308;
	ld.global.u32 	%r309, [%rd6+292];
	xor.b32  	%r335, %r335, %r309;
	ld.global.u32 	%r310, [%rd6+296];
	xor.b32  	%r334, %r334, %r310;
$L__BB0_37:
	and.b32  	%r312, %r204, 32768;
	setp.eq.s32 	%p20, %r312, 0;
	@%p20 bra 	$L__BB0_39;
	ld.global.u32 	%r313, [%rd6+300];
	xor.b32  	%r338, %r338, %r313;
	ld.global.u32 	%r314, [%rd6+304];
	xor.b32  	%r337, %r337, %r314;
	ld.global.u32 	%r315, [%rd6+308];
	xor.b32  	%r336, %r336, %r315;
	ld.global.u32 	%r316, [%rd6+312];
	xor.b32  	%r335, %r335, %r316;
	ld.global.u32 	%r317, [%rd6+316];
	xor.b32  	%r334, %r334, %r317;
$L__BB0_39:
	add.s32 	%r333, %r333, 16;
	setp.ne.s32 	%p21, %r333, 32;
	@%p21 bra 	$L__BB0_7;
	mad.lo.s32 	%r318, %r327, -31, %r12;
	add.s32 	%r327, %r318, 1;
	setp.ne.s32 	%p22, %r327, 5;
	@%p22 bra 	$L__BB0_6;
	st.global.u32 	[%rd2+4], %r338;
	st.global.u32 	[%rd2+8], %r337;
	st.global.u32 	[%rd2+12], %r336;
	st.global.u32 	[%rd2+16], %r335;
	st.global.u32 	[%rd2+20], %r334;
	add.s32 	%r321, %r321, 1;
	setp.lt.u32 	%p23, %r321, %r3;
	@%p23 bra 	$L__BB0_5;
$L__BB0_42:
	shr.u64 	%rd7, %rd18, 2;
	add.s32 	%r320, %r320, 1;
	setp.gt.u64 	%p24, %rd18, 3;
	mov.u64 	%rd18, %rd7;
	@%p24 bra 	$L__BB0_3;
$L__BB0_43:
	mov.b32 	%r319, 0;
	st.global.v2.u32 	[%rd2+24], {%r319, %r319};
	st.global.u32 	[%rd2+32], %r319;
	mov.b64 	%rd17, 0;
	st.global.u64 	[%rd2+40], %rd17;
$L__BB0_44:
	ret;

}


// ===== COMPILED SASS (sm_100) =====

	.target	sm_100

	.elftype	@"ET_EXEC"


//--------------------- .note.nv.tkinfo           --------------------------
	.section	.note.nv.tkinfo,"",@"SHT_NOTE"
	.sectionflags	@"SHF_NOTE_NV_TKINFO"
	.tkinfo
        /*0018*/ 	.word	0x00000002
        /*0030*/ 	.string	""
        /*0030*/ 	.string	"ptxas"
        /*0030*/ 	.string	"Cuda compilation tools, release 13.0, V13.0.88"
        /*0030*/ 	.string	"Build cuda_13.0.r13.0/compiler.36424714_0"
        /*0030*/ 	.string	"-arch sm_100 -m 64 "



//--------------------- .note.nv.cuinfo           --------------------------
	.section	.note.nv.cuinfo,"",@"SHT_NOTE"
	.sectionflags	@"SHF_NOTE_NV_CUINFO"
        /*0018*/ 	.short	0x0002
        /*001a*/ 	.short	0x0064
        /*001c*/ 	.short	0x0082
	.zero		2


//--------------------- .nv.info                  --------------------------
	.section	.nv.info,"",@"SHT_CUDA_INFO"
	.align	4


	//----- nvinfo : EIATTR_REGCOUNT
	.align		4
        /*0000*/ 	.byte	0x04, 0x2f
        /*0002*/ 	.short	(.L_10 - .L_9)
	.align		4
.L_9:
        /*0004*/ 	.word	index@(_Z23setupRandomStatesKernelP17curandStateXORWOWmi)
        /*0008*/ 	.word	0x0000001f


	//----- nvinfo : EIATTR_FRAME_SIZE
	.align		4
.L_10:
        /*000c*/ 	.byte	0x04, 0x11
        /*000e*/ 	.short	(.L_12 - .L_11)
	.align		4
.L_11:
        /*0010*/ 	.word	index@(_Z23setupRandomStatesKernelP17curandStateXORWOWmi)
        /*0014*/ 	.word	0x00000000


	//----- nvinfo : EIATTR_MIN_STACK_SIZE
	.align		4
.L_12:
        /*0018*/ 	.byte	0x04, 0x12
        /*001a*/ 	.short	(.L_14 - .L_13)
	.align		4
.L_13:
        /*001c*/ 	.word	index@(_Z23setupRandomStatesKernelP17curandStateXORWOWmi)
        /*0020*/ 	.word	0x00000000
.L_14:


//--------------------- .nv.compat                --------------------------
	.section	.nv.compat,"",@"SHT_CUDA_COMPAT_INFO"
	.align	4
        /*0000*/ 	.byte	0x02, 0x09, 0x00, 0x00, 0x02, 0x02, 0x01, 0x00, 0x02, 0x05, 0x05, 0x00, 0x03, 0x07, 0x01, 0x01
        /*0010*/ 	.byte	0x02, 0x03, 0x00, 0x00, 0x02, 0x06, 0x01, 0x00, 0x04, 0x0b, 0x08, 0x00, 0x09, 0x00, 0x00, 0x00
        /*0020*/ 	.byte	0x00, 0x00, 0x00, 0x00


//--------------------- .nv.info._Z23setupRandomStatesKernelP17curandStateXORWOWmi --------------------------
	.section	.nv.info._Z23setupRandomStatesKernelP17curandStateXORWOWmi,"",@"SHT_CUDA_INFO"
	.sectionflags	@""
	.align	4


	//----- nvinfo : EIATTR_CUDA_API_VERSION
	.align		4
        /*0000*/ 	.byte	0x04, 0x37
        /*0002*/ 	.short	(.L_16 - .L_15)
.L_15:
        /*0004*/ 	.word	0x00000082


	//----- nvinfo : EIATTR_KPARAM_INFO
	.align		4
.L_16:
        /*0008*/ 	.byte	0x04, 0x17
        /*000a*/ 	.short	(.L_18 - .L_17)
.L_17:
        /*000c*/ 	.word	0x00000000
        /*0010*/ 	.short	0x0002
        /*0012*/ 	.short	0x0010
        /*0014*/ 	.byte	0x00, 0xf0, 0x11, 0x00


	//----- nvinfo : EIATTR_KPARAM_INFO
	.align		4
.L_18:
        /*0018*/ 	.byte	0x04, 0x17
        /*001a*/ 	.short	(.L_20 - .L_19)
.L_19:
        /*001c*/ 	.word	0x00000000
        /*0020*/ 	.short	0x0001
        /*0022*/ 	.short	0x0008
        /*0024*/ 	.byte	0x00, 0xf0, 0x21, 0x00


	//----- nvinfo : EIATTR_KPARAM_INFO
	.align		4
.L_20:
        /*0028*/ 	.byte	0x04, 0x17
        /*002a*/ 	.short	(.L_22 - .L_21)
.L_21:
        /*002c*/ 	.word	0x00000000
        /*0030*/ 	.short	0x0000
        /*0032*/ 	.short	0x0000
        /*0034*/ 	.byte	0x00, 0xf5, 0x21, 0x00


	//----- nvinfo : EIATTR_SPARSE_MMA_MASK
	.align		4
.L_22:
        /*0038*/ 	.byte	0x03, 0x50
        /*003a*/ 	.short	0x0000


	//----- nvinfo : EIATTR_MAXREG_COUNT
	.align		4
        /*003c*/ 	.byte	0x03, 0x1b
        /*003e*/ 	.short	0x00ff


	//----- nvinfo : EIATTR_MERCURY_ISA_VERSION
	.align		4
        /*0040*/ 	.byte	0x03, 0x5f
        /*0042*/ 	.short	0x0101


	//----- nvinfo : EIATTR_VRC_CTA_INIT_COUNT
	.align		4
        /*0044*/ 	.byte	0x02, 0x4a
	.zero		1
	.zero		1


	//----- nvinfo : EIATTR_EXIT_INSTR_OFFSETS
	.align		4
        /*0048*/ 	.byte	0x04, 0x1c
        /*004a*/ 	.short	(.L_24 - .L_23)


	//   ....[0]....
.L_23:
        /*004c*/ 	.word	0x00000070


	//   ....[1]....
        /*0050*/ 	.word	0x00000f00


	//----- nvinfo : EIATTR_CRS_STACK_SIZE
	.align		4
.L_24:
        /*0054*/ 	.byte	0x04, 0x1e
        /*0056*/ 	.short	(.L_26 - .L_25)
.L_25:
        /*0058*/ 	.word	0x00000000


	//----- nvinfo : EIATTR_CBANK_PARAM_SIZE
	.align		4
.L_26:
        /*005c*/ 	.byte	0x03, 0x19
        /*005e*/ 	.short	0x0014


	//----- nvinfo : EIATTR_PARAM_CBANK
	.align		4
        /*0060*/ 	.byte	0x04, 0x0a
        /*0062*/ 	.short	(.L_28 - .L_27)
	.align		4
.L_27:
        /*0064*/ 	.word	index@(.nv.constant0._Z23setupRandomStatesKernelP17curandStateXORWOWmi)
        /*0068*/ 	.short	0x0380
        /*006a*/ 	.short	0x0014


	//----- nvinfo : EIATTR_SW_WAR
	.align		4
.L_28:
        /*006c*/ 	.byte	0x04, 0x36
        /*006e*/ 	.short	(.L_30 - .L_29)
.L_29:
        /*0070*/ 	.word	0x00000008
.L_30:


//--------------------- .nv.callgraph             --------------------------
	.section	.nv.callgraph,"",@"SHT_CUDA_CALLGRAPH"
	.align	4
	.sectionentsize	8
	.align		4
        /*0000*/ 	.word	0x00000000
	.align		4
        /*0004*/ 	.word	0xffffffff
	.align		4
        /*0008*/ 	.word	0x00000000
	.align		4
        /*000c*/ 	.word	0xfffffffe
	.align		4
        /*0010*/ 	.word	0x00000000
	.align		4
        /*0014*/ 	.word	0xfffffffd
	.align		4
        /*0018*/ 	.word	0x00000000
	.align		4
        /*001c*/ 	.word	0xfffffffc


//--------------------- .nv.constant4             --------------------------
	.section	.nv.constant4,"a",@progbits
	.align	8
	.align		8
.nv.constant4:
        /*0000*/ 	.dword	precalc_xorwow_matrix
	.align		8
        /*0008*/ 	.dword	precalc_xorwow_offset_matrix
	.align		8
        /*0010*/ 	.dword	mrg32k3aM1
	.align		8
        /*0018*/ 	.dword	mrg32k3aM2
	.align		8
        /*0020*/ 	.dword	mrg32k3aM1SubSeq
	.align		8
        /*0028*/ 	.dword	mrg32k3aM2SubSeq
	.align		8
        /*0030*/ 	.dword	mrg32k3aM1Seq
	.align		8
        /*0038*/ 	.dword	mrg32k3aM2Seq


//--------------------- .nv.constant3             --------------------------
	.section	.nv.constant3,"a",@progbits
	.align	8
.nv.constant3:
	.type		__cr_lgamma_table,@object
	.size		__cr_lgamma_table,(.L_8 - __cr_lgamma_table)
__cr_lgamma_table:
        /*0000*/ 	.byte	0x00, 0x00, 0x00, 0x00, 0x00, 0x00, 0x00, 0x00, 0x00, 0x00, 0x00, 0x00, 0x00, 0x00, 0x00, 0x00
        /*0010*/ 	.byte	0xef, 0x39, 0xfa, 0xfe, 0x42, 0x2e, 0xe6, 0x3f, 0x02, 0x20, 0x2a, 0xfa, 0x0b, 0xab, 0xfc, 0x3f
        /*0020*/ 	.byte	0xf9, 0x2c, 0x92, 0x7c, 0xa7, 0x6c, 0x09, 0x40, 0xc9, 0x79, 0x44, 0x3c, 0x64, 0x26, 0x13, 0x40
        /*0030*/ 	.byte	0xca, 0x01, 0xcf, 0x3a, 0x27, 0x51, 0x1a, 0x40, 0x30, 0xcc, 0x2d, 0xf3, 0xe1, 0x0c, 0x21, 0x40
        /*0040*/ 	.byte	0x0d, 0xb7, 0xfc, 0x82, 0x8e, 0x35, 0x25, 0x40
.L_8:


//--------------------- .text._Z23setupRandomStatesKernelP17curandStateXORWOWmi --------------------------
	.section	.text._Z23setupRandomStatesKernelP17curandStateXORWOWmi,"ax",@progbits
	.align	128
        .global         _Z23setupRandomStatesKernelP17curandStateXORWOWmi
        .type           _Z23setupRandomStatesKernelP17curandStateXORWOWmi,@function
        .size           _Z23setupRandomStatesKernelP17curandStateXORWOWmi,(.L_x_9 - _Z23setupRandomStatesKernelP17curandStateXORWOWmi)
        .other          _Z23setupRandomStatesKernelP17curandStateXORWOWmi,@"STO_CUDA_ENTRY STV_DEFAULT"
_Z23setupRandomStatesKernelP17curandStateXORWOWmi:
.text._Z23setupRandomStatesKernelP17curandStateXORWOWmi:
[----:B------:R-:W-:Y:S01]  /*0000*/  LDC R1, c[0x0][0x37c] ;  /* 0x0000df00ff017b82 */ /* 0x000fe20000000800 */
[----:B------:R-:W0:Y:S07]  /*0010*/  S2R R0, SR_TID.X ;  /* 0x0000000000007919 */ /* 0x000e2e0000002100 */
[----:B------:R-:W0:Y:S01]  /*0020*/  S2UR UR4, SR_CTAID.X ;  /* 0x00000000000479c3 */ /* 0x000e220000002500 */
[----:B------:R-:W1:Y:S07]  /*0030*/  LDCU UR5, c[0x0][0x390] ;  /* 0x00007200ff0577ac */ /* 0x000e6e0008000800 */
[----:B------:R-:W0:Y:S02]  /*0040*/  LDC R13, c[0x0][0x360] ;  /* 0x0000d800ff0d7b82 */ /* 0x000e240000000800 */
[----:B0-----:R-:W-:-:S05]  /*0050*/  IMAD R13, R13, UR4, R0 ;  /* 0x000000040d0d7c24 */ /* 0x001fca000f8e0200 */
[----:B-1----:R-:W-:-:S13]  /*0060*/  ISETP.GE.AND P0, PT, R13, UR5, PT ;  /* 0x000000050d007c0c */ /* 0x002fda000bf06270 */
[----:B------:R-:W-:Y:S05]  /*0070*/  @P0 EXIT ;  /* 0x000000000000094d */ /* 0x000fea0003800000 */
[----:B------:R-:W0:Y:S01]  /*0080*/  LDC.64 R2, c[0x0][0x388] ;  /* 0x0000e200ff027b82 */ /* 0x000e220000000a00 */
[----:B------:R-:W1:Y:S01]  /*0090*/  LDCU.64 UR4, c[0x0][0x358] ;  /* 0x00006b00ff0477ac */ /* 0x000e620008000a00 */
[----:B------:R-:W-:Y:S01]  /*00a0*/  ISETP.NE.AND P0, PT, R13, RZ, PT ;  /* 0x000000ff0d00720c */ /* 0x000fe20003f05270 */
[----:B------:R-:W-:Y:S05]  /*00b0*/  BSSY.RECONVERGENT B0, `(.L_x_0) ;  /* 0x00000e1000007945 */ /* 0x000fea0003800200 */
[----:B------:R-:W2:Y:S01]  /*00c0*/  LDC.64 R6, c[0x0][0x380] ;  /* 0x0000e000ff067b82 */ /* 0x000ea20000000a00 */
[----:B0-----:R-:W-:Y:S02]  /*00d0*/  LOP3.LUT R0, R2, 0xaad26b49, RZ, 0x3c, !PT ;  /* 0xaad26b4902007812 */ /* 0x001fe400078e3cff */
[----:B------:R-:W-:-:S03]  /*00e0*/  LOP3.LUT R2, R3, 0xf7dcefdd, RZ, 0x3c, !PT ;  /* 0xf7dcefdd03027812 */ /* 0x000fc600078e3cff */
[----:B------:R-:W-:Y:S02]  /*00f0*/  IMAD R0, R0, 0x4182bed5, RZ ;  /* 0x4182bed500007824 */ /* 0x000fe400078e02ff */
[----:B------:R-:W-:Y:S02]  /*0100*/  IMAD R3, R2, -0x658354e5, RZ ;  /* 0x9a7cab1b02037824 */ /* 0x000fe400078e02ff */
[----:B--2---:R-:W-:Y:S01]  /*0110*/  IMAD.WIDE R6, R13, 0x30, R6 ;  /* 0x000000300d067825 */ /* 0x004fe200078e0206 */
[C---:B------:R-:W-:Y:S02]  /*0120*/  LOP3.LUT R8, R0.reuse, 0x159a55e5, RZ, 0x3c, !PT ;  /* 0x159a55e500087812 */ /* 0x040fe400078e3cff */
[C---:B------:R-:W-:Y:S01]  /*0130*/  IADD3 R4, PT, PT, R0.reuse, 0x64f0c9, R3 ;  /* 0x0064f0c900047810 */ /* 0x040fe20007ffe003 */
[C---:B------:R-:W-:Y:S01]  /*0140*/  VIADD R5, R0.reuse, 0x75bcd15 ;  /* 0x075bcd1500057836 */ /* 0x040fe20000000000 */
[----:B------:R-:W-:Y:S01]  /*0150*/  LOP3.LUT R10, R3, 0x5491333, RZ, 0x3c, !PT ;  /* 0x05491333030a7812 */ /* 0x000fe200078e3cff */
[----:B------:R-:W-:-:S02]  /*0160*/  VIADD R11, R0, 0x583f19 ;  /* 0x00583f19000b7836 */ /* 0x000fc40000000000 */
[----:B------:R-:W-:Y:S01]  /*0170*/  VIADD R9, R3, 0x1f123bb5 ;  /* 0x1f123bb503097836 */ /* 0x000fe20000000000 */
[----:B-1----:R0:W-:Y:S04]  /*0180*/  STG.E.64 desc[UR4][R6.64], R4 ;  /* 0x0000000406007986 */ /* 0x0021e8000c101b04 */
[----:B------:R0:W-:Y:S04]  /*0190*/  STG.E.64 desc[UR4][R6.64+0x8], R8 ;  /* 0x0000080806007986 */ /* 0x0001e8000c101b04 */
[----:B------:R0:W-:Y:S01]  /*01a0*/  STG.E.64 desc[UR4][R6.64+0x10], R10 ;  /* 0x0000100a06007986 */ /* 0x0001e2000c101b04 */
[----:B------:R-:W-:Y:S05]  /*01b0*/  @!P0 BRA `(.L_x_1) ;  /* 0x0000000c00408947 */ /* 0x000fea0003800000 */
[----:B------:R-:W-:Y:S01]  /*01c0*/  SHF.R.S32.HI R0, RZ, 0x1f, R13 ;  /* 0x0000001fff007819 */ /* 0x000fe2000001140d */
[----:B------:R-:W-:-:S07]  /*01d0*/  IMAD.MOV.U32 R12, RZ, RZ, RZ ;  /* 0x000000ffff0c7224 */ /* 0x000fce00078e00ff */
.L_x_7:
[----:B-1----:R-:W-:Y:S01]  /*01e0*/  LOP3.LUT R2, R13, 0x3, RZ, 0xc0, !PT ;  /* 0x000000030d027812 */ /* 0x002fe200078ec0ff */
[----:B------:R-:W-:Y:S03]  /*01f0*/  BSSY.RECONVERGENT B1, `(.L_x_2) ;  /* 0x00000c6000017945 */ /* 0x000fe60003800200 */
[----:B------:R-:W-:-:S04]  /*0200*/  ISETP.NE.U32.AND P0, PT, R2, RZ, PT ;  /* 0x000000ff0200720c */ /* 0x000fc80003f05070 */
[----:B------:R-:W-:-:S13]  /*0210*/  ISETP.NE.AND.EX P0, PT, RZ, RZ, PT, P0 ;  /* 0x000000ffff00720c */ /* 0x000fda0003f05300 */
[----:B------:R-:W-:Y:S05]  /*0220*/  @!P0 BRA `(.L_x_3) ;  /* 0x0000000c00088947 */ /* 0x000fea0003800000 */
[----:B0-----:R-:W0:Y:S01]  /*0230*/  LDC.64 R8, c[0x4][RZ] ;  /* 0x01000000ff087b82 */ /* 0x001e220000000a00 */
[----:B------:R-:W-:Y:S02]  /*0240*/  IMAD.MOV.U32 R14, RZ, RZ, RZ ;  /* 0x000000ffff0e7224 */ /* 0x000fe400078e00ff */
[----:B0-----:R-:W-:-:S07]  /*0250*/  IMAD.WIDE.U32 R8, R12, 0xc80, R8 ;  /* 0x00000c800c087825 */ /* 0x001fce00078e0008 */
.L_x_6:
[----:B-1----:R-:W-:Y:S01]  /*0260*/  IMAD.MOV.U32 R15, RZ, RZ, RZ ;  /* 0x000000ffff0f7224 */ /* 0x002fe200078e00ff */
[----:B------:R-:W-:Y:S01]  /*0270*/  CS2R R2, SRZ ;  /* 0x0000000000027805 */ /* 0x000fe2000001ff00 */
[----:B------:R-:W-:Y:S01]  /*0280*/  IMAD.MOV.U32 R17, RZ, RZ, RZ ;  /* 0x000000ffff117224 */ /* 0x000fe200078e00ff */
[----:B------:R-:W-:-:S07]  /*0290*/  CS2R R4, SRZ ;  /* 0x0000000000047805 */ /* 0x000fce000001ff00 */
.L_x_5:
[----:B------:R-:W-:-:S05]  /*02a0*/  IMAD.WIDE.U32 R10, R17, 0x4, R6 ;  /* 0x00000004110a7825 */ /* 0x000fca00078e0006 */
[----:B------:R0:W5:Y:S01]  /*02b0*/  LDG.E R16, desc[UR4][R10.64+0x4] ;  /* 0x000004040a107981 */ /* 0x000162000c1e1900 */
[----:B------:R-:W-:-:S07]  /*02c0*/  IMAD.MOV.U32 R19, RZ, RZ, RZ ;  /* 0x000000ffff137224 */ /* 0x000fce00078e00ff */
.L_x_4:
[----:B-----5:R-:W-:Y:S01]  /*02d0*/  SHF.R.U32.HI R24, RZ, R19, R16 ;  /* 0x00000013ff187219 */ /* 0x020fe20000011610 */
[----:B0-----:R-:W-:-:S03]  /*02e0*/  IMAD.SHL.U32 R10, R17, 0x20, RZ ;  /* 0x00000020110a7824 */ /* 0x001fc600078e00ff */
[----:B------:R-:W-:Y:S01]  /*02f0*/  LOP3.LUT R11, R24, 0x1, RZ, 0xc0, !PT ;  /* 0x00000001180b7812 */ /* 0x000fe200078ec0ff */
[----:B------:R-:W-:-:S03]  /*0300*/  IMAD.IADD R10, R10, 0x1, R19 ;  /* 0x000000010a0a7824 */ /* 0x000fc600078e0213 */
[----:B------:R-:W-:Y:S01]  /*0310*/  ISETP.NE.U32.AND P0, PT, R11, 0x1, PT ;  /* 0x000000010b00780c */ /* 0x000fe20003f05070 */
[----:B------:R-:W-:-:S03]  /*0320*/  IMAD R11, R10, 0x5, RZ ;  /* 0x000000050a0b7824 */ /* 0x000fc600078e02ff */
[----:B------:R-:W-:Y:S01]  /*0330*/  R2P PR, R24, 0x7e ;  /* 0x0000007e18007804 */ /* 0x000fe20000000000 */
[----:B------:R-:W-:-:S08]  /*0340*/  IMAD.WIDE.U32 R10, R11, 0x4, R8 ;  /* 0x000000040b0a7825 */ /* 0x000fd000078e0008 */
[----:B------:R-:W2:Y:S04]  /*0350*/  @!P0 LDG.E R18, desc[UR4][R10.64] ;  /* 0x000000040a128981 */ /* 0x000ea8000c1e1900 */
[----:B------:R-:W3:Y:S04]  /*0360*/  @!P0 LDG.E R20, desc[UR4][R10.64+0x10] ;  /* 0x000010040a148981 */ /* 0x000ee8000c1e1900 */
[----:B------:R-:W4:Y:S04]  /*0370*/  @P1 LDG.E R22, desc[UR4][R10.64+0x14] ;  /* 0x000014040a161981 */ /* 0x000f28000c1e1900 */
[----:B------:R-:W4:Y:S04]  /*0380*/  @P2 LDG.E R26, desc[UR4][R10.64+0x28] ;  /* 0x000028040a1a2981 */ /* 0x000f28000c1e1900 */
[----:B------:R-:W4:Y:S04]  /*0390*/  @!P0 LDG.E R21, desc[UR4][R10.64+0x4] ;  /* 0x000004040a158981 */ /* 0x000f28000c1e1900 */
[----:B------:R-:W4:Y:S04]  /*03a0*/  @!P0 LDG.E R23, desc[UR4][R10.64+0xc] ;  /* 0x00000c040a178981 */ /* 0x000f28000c1e1900 */
[----:B------:R-:W4:Y:S04]  /*03b0*/  @P1 LDG.E R25, desc[UR4][R10.64+0x18] ;  /* 0x000018040a191981 */ /* 0x000f28000c1e1900 */
[----:B------:R-:W4:Y:S04]  /*03c0*/  @P3 LDG.E R28, desc[UR4][R10.64+0x3c] ;  /* 0x00003c040a1c3981 */ /* 0x000f28000c1e1900 */
[----:B------:R-:W4:Y:S01]  /*03d0*/  @P6 LDG.E R27, desc[UR4][R10.64+0x7c] ;  /* 0x00007c040a1b6981 */ /* 0x000f22000c1e1900 */
[----:B--2---:R-:W-:-:S03]  /*03e0*/  @!P0 LOP3.LUT R15, R15, R18, RZ, 0x3c, !PT ;  /* 0x000000120f0f8212 */ /* 0x004fc600078e3cff */
[----:B------:R-:W2:Y:S01]  /*03f0*/  @!P0 LDG.E R18, desc[UR4][R10.64+0x8] ;  /* 0x000008040a128981 */ /* 0x000ea2000c1e1900 */
[----:B---3--:R-:W-:-:S03]  /*0400*/  @!P0 LOP3.LUT R3, R3, R20, RZ, 0x3c, !PT ;  /* 0x0000001403038212 */ /* 0x008fc600078e3cff */
[----:B------:R-:W3:Y:S01]  /*0410*/  @P1 LDG.E R20, desc[UR4][R10.64+0x24] ;  /* 0x000024040a141981 */ /* 0x000ee2000c1e1900 */
[----:B----4-:R-:W-:-:S03]  /*0420*/  @P1 LOP3.LUT R15, R15, R22, RZ, 0x3c, !PT ;  /* 0x000000160f0f1212 */ /* 0x010fc600078e3cff */
[----:B------:R-:W4:Y:S01]  /*0430*/  @P2 LDG.E R22, desc[UR4][R10.64+0x38] ;  /* 0x000038040a162981 */ /* 0x000f22000c1e1900 */
[----:B------:R-:W-:-:S03]  /*0440*/  @P2 LOP3.LUT R15, R15, R26, RZ, 0x3c, !PT ;  /* 0x0000001a0f0f2212 */ /* 0x000fc600078e3cff */
[----:B------:R-:W4:Y:S01]  /*0450*/  @P4 LDG.E R26, desc[UR4][R10.64+0x50] ;  /* 0x000050040a1a4981 */ /* 0x000f22000c1e1900 */
[----:B------:R-:W-:-:S03]  /*0460*/  @!P0 LOP3.LUT R4, R4, R21, RZ, 0x3c, !PT ;  /* 0x0000001504048212 */ /* 0x000fc600078e3cff */
[----:B------:R-:W4:Y:S01]  /*0470*/  @P1 LDG.E R21, desc[UR4][R10.64+0x20] ;  /* 0x000020040a151981 */ /* 0x000f22000c1e1900 */
[----:B------:R-:W-:-:S03]  /*0480*/  @!P0 LOP3.LUT R2, R2, R23, RZ, 0x3c, !PT ;  /* 0x0000001702028212 */ /* 0x000fc600078e3cff */
[----:B------:R-:W4:Y:S01]  /*0490*/  @P2 LDG.E R23, desc[UR4][R10.64+0x2c] ;  /* 0x00002c040a172981 */ /* 0x000f22000c1e1900 */
[----:B------:R-:W-:-:S03]  /*04a0*/  @P1 LOP3.LUT R4, R4, R25, RZ, 0x3c, !PT ;  /* 0x0000001904041212 */ /* 0x000fc600078e3cff */
[----:B------:R-:W4:Y:S01]  /*04b0*/  @P2 LDG.E R25, desc[UR4][R10.64+0x34] ;  /* 0x000034040a192981 */ /* 0x000f22000c1e1900 */
[----:B--2---:R-:W-:-:S03]  /*04c0*/  @!P0 LOP3.LUT R5, R5, R18, RZ, 0x3c, !PT ;  /* 0x0000001205058212 */ /* 0x004fc600078e3cff */
[----:B------:R-:W2:Y:S01]  /*04d0*/  @P1 LDG.E R18, desc[UR4][R10.64+0x1c] ;  /* 0x00001c040a121981 */ /* 0x000ea2000c1e1900 */
[----:B---3--:R-:W-:-:S03]  /*04e0*/  @P1 LOP3.LUT R3, R3, R20, RZ, 0x3c, !PT ;  /* 0x0000001403031212 */ /* 0x008fc600078e3cff */
[----:B------:R-:W3:Y:S01]  /*04f0*/  @P2 LDG.E R20, desc[UR4][R10.64+0x30] ;  /* 0x000030040a142981 */ /* 0x000ee2000c1e1900 */
[----:B----4-:R-:W-:-:S03]  /*0500*/  @P2 LOP3.LUT R3, R3, R22, RZ, 0x3c, !PT ;  /* 0x0000001603032212 */ /* 0x010fc600078e3cff */
[----:B------:R-:W4:Y:S01]  /*0510*/  @P3 LDG.E R22, desc[UR4][R10.64+0x4c] ;  /* 0x00004c040a163981 */ /* 0x000f22000c1e1900 */
[----:B------:R-:W-:-:S04]  /*0520*/  @P3 LOP3.LUT R15, R15, R28, RZ, 0x3c, !PT ;  /* 0x0000001c0f0f3212 */ /* 0x000fc800078e3cff */
[----:B------:R-:W-:Y:S02]  /*0530*/  @P4 LOP3.LUT R15, R15, R26, RZ, 0x3c, !PT ;  /* 0x0000001a0f0f4212 */ /* 0x000fe400078e3cff */
[----:B------:R-:W-:Y:S01]  /*0540*/  @P1 LOP3.LUT R2, R2, R21, RZ, 0x3c, !PT ;  /* 0x0000001502021212 */ /* 0x000fe200078e3cff */
[----:B------:R-:W4:Y:S04]  /*0550*/  @P5 LDG.E R26, desc[UR4][R10.64+0x64] ;  /* 0x000064040a1a5981 */ /* 0x000f28000c1e1900 */
[----:B------:R-:W4:Y:S01]  /*0560*/  @P3 LDG.E R21, desc[UR4][R10.64+0x40] ;  /* 0x000040040a153981 */ /* 0x000f22000c1e1900 */
[----:B------:R-:W-:Y:S02]  /*0570*/  @P2 LOP3.LUT R4, R4, R23, RZ, 0x3c, !PT ;  /* 0x0000001704042212 */ /* 0x000fe400078e3cff */
[----:B------:R-:W-:Y:S01]  /*0580*/  @P2 LOP3.LUT R2, R2, R25, RZ, 0x3c, !PT ;  /* 0x0000001902022212 */ /* 0x000fe200078e3cff */
[----:B------:R-:W4:Y:S04]  /*0590*/  @P3 LDG.E R23, desc[UR4][R10.64+0x48] ;  /* 0x000048040a173981 */ /* 0x000f28000c1e1900 */
[----:B------:R-:W4:Y:S01]  /*05a0*/  @P4 LDG.E R25, desc[UR4][R10.64+0x54] ;  /* 0x000054040a194981 */ /* 0x000f22000c1e1900 */
[----:B--2---:R-:W-:-:S03]  /*05b0*/  @P1 LOP3.LUT R5, R5, R18, RZ, 0x3c, !PT ;  /* 0x0000001205051212 */ /* 0x004fc600078e3cff */
[----:B------:R-:W2:Y:S01]  /*05c0*/  @P3 LDG.E R18, desc[UR4][R10.64+0x44] ;  /* 0x000044040a123981 */ /* 0x000ea2000c1e1900 */
[----:B---3--:R-:W-:-:S03]  /*05d0*/  @P2 LOP3.LUT R5, R5, R20, RZ, 0x3c, !PT ;  /* 0x0000001405052212 */ /* 0x008fc600078e3cff */
[----:B------:R-:W3:Y:S01]  /*05e0*/  @P4 LDG.E R20, desc[UR4][R10.64+0x58] ;  /* 0x000058040a144981 */ /* 0x000ee2000c1e1900 */
[----:B----4-:R-:W-:-:S03]  /*05f0*/  @P3 LOP3.LUT R3, R3, R22, RZ, 0x3c, !PT ;  /* 0x0000001603033212 */ /* 0x010fc600078e3cff */
[----:B------:R-:W4:Y:S01]  /*0600*/  @P4 LDG.E R22, desc[UR4][R10.64+0x60] ;  /* 0x000060040a164981 */ /* 0x000f22000c1e1900 */
[----:B------:R-:W-:Y:S02]  /*0610*/  LOP3.LUT P0, RZ, R24, 0x80, RZ, 0xc0, !PT ;  /* 0x0000008018ff7812 */ /* 0x000fe4000780c0ff */
[----:B------:R-:W-:Y:S02]  /*0620*/  @P5 LOP3.LUT R15, R15, R26, RZ, 0x3c, !PT ;  /* 0x0000001a0f0f5212 */ /* 0x000fe400078e3cff */
[----:B------:R-:W4:Y:S01]  /*0630*/  @P6 LDG.E R26, desc[UR4][R10.64+0x78] ;  /* 0x000078040a1a6981 */ /* 0x000f22000c1e1900 */
[----:B------:R-:W-:-:S03]  /*0640*/  @P3 LOP3.LUT R4, R4, R21, RZ, 0x3c, !PT ;  /* 0x0000001504043212 */ /* 0x000fc600078e3cff */
[----:B------:R-:W4:Y:S01]  /*0650*/  @P4 LDG.E R21, desc[UR4][R10.64+0x5c] ;  /* 0x00005c040a154981 */ /* 0x000f22000c1e1900 */
[----:B------:R-:W-:-:S03]  /*0660*/  @P3 LOP3.LUT R2, R2, R23, RZ, 0x3c, !PT ;  /* 0x0000001702023212 */ /* 0x000fc600078e3cff */
[----:B------:R-:W4:Y:S01]  /*0670*/  @P5 LDG.E R23, desc[UR4][R10.64+0x68] ;  /* 0x000068040a175981 */ /* 0x000f22000c1e1900 */
[----:B------:R-:W-:-:S03]  /*0680*/  @P4 LOP3.LUT R4, R4, R25, RZ, 0x3c, !PT ;  /* 0x0000001904044212 */ /* 0x000fc600078e3cff */
[----:B------:R-:W4:Y:S01]  /*0690*/  @P5 LDG.E R25, desc[UR4][R10.64+0x70] ;  /* 0x000070040a195981 */ /* 0x000f22000c1e1900 */
[----:B--2---:R-:W-:-:S03]  /*06a0*/  @P3 LOP3.LUT R5, R5, R18, RZ, 0x3c, !PT ;  /* 0x0000001205053212 */ /* 0x004fc600078e3cff */
[----:B------:R-:W2:Y:S01]  /*06b0*/  @P5 LDG.E R18, desc[UR4][R10.64+0x6c] ;  /* 0x00006c040a125981 */ /* 0x000ea2000c1e1900 */
[----:B---3--:R-:W-:-:S03]  /*06c0*/  @P4 LOP3.LUT R5, R5, R20, RZ, 0x3c, !PT ;  /* 0x0000001405054212 */ /* 0x008fc600078e3cff */
[----:B------:R-:W3:Y:S01]  /*06d0*/  @P5 LDG.E R20, desc[UR4][R10.64+0x74] ;  /* 0x000074040a145981 */ /* 0x000ee2000c1e1900 */
[----:B----4-:R-:W-:-:S03]  /*06e0*/  @P4 LOP3.LUT R3, R3, R22, RZ, 0x3c, !PT ;  /* 0x0000001603034212 */ /* 0x010fc600078e3cff */
[----:B------:R-:W4:Y:S01]  /*06f0*/  @P0 LDG.E R22, desc[UR4][R10.64+0x8c] ;  /* 0x00008c040a160981 */ /* 0x000f22000c1e1900 */
[----:B------:R-:W-:-:S03]  /*0700*/  @P6 LOP3.LUT R15, R15, R26, RZ, 0x3c, !PT ;  /* 0x0000001a0f0f6212 */ /* 0x000fc600078e3cff */
        /* <DEDUP_REMOVED lines=13> */
[----:B------:R-:W-:Y:S02]  /*07e0*/  @P6 LOP3.LUT R4, R4, R27, RZ, 0x3c, !PT ;  /* 0x0000001b04046212 */ /* 0x000fe400078e3cff */
[----:B------:R-:W-:Y:S02]  /*07f0*/  @P6 LOP3.LUT R2, R2, R21, RZ, 0x3c, !PT ;  /* 0x0000001502026212 */ /* 0x000fe400078e3cff */
[----:B------:R-:W-:Y:S02]  /*0800*/  @P0 LOP3.LUT R4, R4, R23, RZ, 0x3c, !PT ;  /* 0x0000001704040212 */ /* 0x000fe400078e3cff */
[----:B------:R-:W-:Y:S02]  /*0810*/  @P0 LOP3.LUT R2, R2, R25, RZ, 0x3c, !PT ;  /* 0x0000001902020212 */ /* 0x000fe400078e3cff */
[----:B--2---:R-:W-:Y:S02]  /*0820*/  @P6 LOP3.LUT R5, R5, R18, RZ, 0x3c, !PT ;  /* 0x0000001205056212 */ /* 0x004fe400078e3cff */
[----:B---3--:R-:W-:-:S02]  /*0830*/  @P6 LOP3.LUT R3, R3, R20, RZ, 0x3c, !PT ;  /* 0x0000001403036212 */ /* 0x008fc400078e3cff */
[----:B----4-:R-:W-:Y:S02]  /*0840*/  @P0 LOP3.LUT R5, R5, R22, RZ, 0x3c, !PT ;  /* 0x0000001605050212 */ /* 0x010fe400078e3cff */
[----:B------:R-:W-:Y:S02]  /*0850*/  @P0 LOP3.LUT R3, R3, R26, RZ, 0x3c, !PT ;  /* 0x0000001a03030212 */ /* 0x000fe400078e3cff */
[----:B------:R-:W-:-:S13]  /*0860*/  R2P PR, R24.B1, 0x7f ;  /* 0x0000007f18007804 */ /* 0x000fda0000001000 */
[----:B------:R-:W2:Y:S04]  /*0870*/  @P0 LDG.E R18, desc[UR4][R10.64+0xa0] ;  /* 0x0000a0040a120981 */ /* 0x000ea8000c1e1900 */
[----:B------:R-:W3:Y:S04]  /*0880*/  @P1 LDG.E R22, desc[UR4][R10.64+0xb4] ;  /* 0x0000b4040a161981 */ /* 0x000ee8000c1e1900 */
[----:B------:R-:W4:Y:S04]  /*0890*/  @P2 LDG.E R26, desc[UR4][R10.64+0xc8] ;  /* 0x0000c8040a1a2981 */ /* 0x000f28000c1e1900 */
[----:B------:R-:W4:Y:S04]  /*08a0*/  @P3 LDG.E R28, desc[UR4][R10.64+0xdc] ;  /* 0x0000dc040a1c3981 */ /* 0x000f28000c1e1900 */
[----:B------:R-:W4:Y:S04]  /*08b0*/  @P0 LDG.E R23, desc[UR4][R10.64+0xa4] ;  /* 0x0000a4040a170981 */ /* 0x000f28000c1e1900 */
[----:B------:R-:W4:Y:S04]  /*08c0*/  @P0 LDG.E R20, desc[UR4][R10.64+0xa8] ;  /* 0x0000a8040a140981 */ /* 0x000f28000c1e1900 */
[----:B------:R-:W4:Y:S04]  /*08d0*/  @P4 LDG.E R25, desc[UR4][R10.64+0xf0] ;  /* 0x0000f0040a194981 */ /* 0x000f28000c1e1900 */
        /* <DEDUP_REMOVED lines=21> */
[----:B------:R-:W-:Y:S02]  /*0a30*/  LOP3.LUT P0, RZ, R24, 0x8000, RZ, 0xc0, !PT ;  /* 0x0000800018ff7812 */ /* 0x000fe4000780c0ff */
[----:B----4-:R-:W-:Y:S01]  /*0a40*/  @P5 LOP3.LUT R15, R15, R26, RZ, 0x3c, !PT ;  /* 0x0000001a0f0f5212 */ /* 0x010fe200078e3cff */
[----:B------:R-:W4:Y:S04]  /*0a50*/  @P3 LDG.E R24, desc[UR4][R10.64+0xe4] ;  /* 0x0000e4040a183981 */ /* 0x000f28000c1e1900 */
[----:B------:R-:W2:Y:S01]  /*0a60*/  @P6 LDG.E R26, desc[UR4][R10.64+0x118] ;  /* 0x000118040a1a6981 */ /* 0x000ea2000c1e1900 */
        /* <DEDUP_REMOVED lines=8> */
[----:B---3--:R-:W-:-:S03]  /*0af0*/  @P2 LOP3.LUT R3, R3, R22, RZ, 0x3c, !PT ;  /* 0x0000001603032212 */ /* 0x008fc600078e3cff */
[----:B------:R-:W3:Y:S01]  /*0b00*/  @P4 LDG.E R22, desc[UR4][R10.64+0x100] ;  /* 0x000100040a164981 */ /* 0x000ee2000c1e1900 */
[----:B--2---:R-:W-:-:S03]  /*0b10*/  @P6 LOP3.LUT R15, R15, R26, RZ, 0x3c, !PT ;  /* 0x0000001a0f0f6212 */ /* 0x004fc600078e3cff */
[----:B------:R-:W2:Y:S01]  /*0b20*/  @P0 LDG.E R26, desc[UR4][R10.64+0x12c] ;  /* 0x00012c040a1a0981 */ /* 0x000ea2000c1e1900 */
[----:B----4-:R-:W-:-:S03]  /*0b30*/  @P2 LOP3.LUT R2, R2, R23, RZ, 0x3c, !PT ;  /* 0x0000001702022212 */ /* 0x010fc600078e3cff */
[----:B------:R-:W4:Y:S01]  /*0b40*/  @P4 LDG.E R23, desc[UR4][R10.64+0xfc] ;  /* 0x0000fc040a174981 */ /* 0x000f22000c1e1900 */
[----:B------:R-:W-:-:S03]  /*0b50*/  @P2 LOP3.LUT R5, R5, R20, RZ, 0x3c, !PT ;  /* 0x0000001405052212 */ /* 0x000fc600078e3cff */
[----:B------:R-:W4:Y:S01]  /*0b60*/  @P4 LDG.E R20, desc[UR4][R10.64+0xf8] ;  /* 0x0000f8040a144981 */ /* 0x000f22000c1e1900 */
[----:B------:R-:W-:Y:S02]  /*0b70*/  @P3 LOP3.LUT R2, R2, R27, RZ, 0x3c, !PT ;  /* 0x0000001b02023212 */ /* 0x000fe400078e3cff */
[----:B------:R-:W-:Y:S01]  /*0b80*/  @P3 LOP3.LUT R4, R4, R25, RZ, 0x3c, !PT ;  /* 0x0000001904043212 */ /* 0x000fe200078e3cff */
[----:B------:R-:W4:Y:S01]  /*0b90*/  @P5 LDG.E R27, desc[UR4][R10.64+0x110] ;  /* 0x000110040a1b5981 */ /* 0x000f22000c1e1900 */
[----:B------:R-:W-:-:S03]  /*0ba0*/  @P3 LOP3.LUT R5, R5, R24, RZ, 0x3c, !PT ;  /* 0x0000001805053212 */ /* 0x000fc600078e3cff */
[----:B------:R-:W4:Y:S04]  /*0bb0*/  @P5 LDG.E R25, desc[UR4][R10.64+0x108] ;  /* 0x000108040a195981 */ /* 0x000f28000c1e1900 */
        /* <DEDUP_REMOVED lines=19> */
[----:B------:R-:W-:-:S05]  /*0cf0*/  VIADD R19, R19, 0x10 ;  /* 0x0000001013137836 */ /* 0x000fca0000000000 */
[----:B------:R-:W-:Y:S02]  /*0d00*/  ISETP.NE.AND P1, PT, R19, 0x20, PT ;  /* 0x000000201300780c */ /* 0x000fe40003f25270 */
[----:B------:R-:W-:Y:S02]  /*0d10*/  @P5 LOP3.LUT R3, R3, R18, RZ, 0x3c, !PT ;  /* 0x0000001203035212 */ /* 0x000fe400078e3cff */
[----:B------:R-:W-:Y:S02]  /*0d20*/  @P6 LOP3.LUT R4, R4, R21, RZ, 0x3c, !PT ;  /* 0x0000001504046212 */ /* 0x000fe400078e3cff */
[----:B---3--:R-:W-:-:S04]  /*0d30*/  @P6 LOP3.LUT R3, R3, R22, RZ, 0x3c, !PT ;  /* 0x0000001603036212 */ /* 0x008fc800078e3cff */
[----:B--2---:R-:W-:Y:S02]  /*0d40*/  @P0 LOP3.LUT R3, R3, R26, RZ, 0x3c, !PT ;  /* 0x0000001a03030212 */ /* 0x004fe400078e3cff */
[----:B----4-:R-:W-:Y:S02]  /*0d50*/  @P6 LOP3.LUT R2, R2, R23, RZ, 0x3c, !PT ;  /* 0x0000001702026212 */ /* 0x010fe400078e3cff */
[----:B------:R-:W-:Y:S02]  /*0d60*/  @P6 LOP3.LUT R5, R5, R20, RZ, 0x3c, !PT ;  /* 0x0000001405056212 */ /* 0x000fe400078e3cff */
[----:B------:R-:W-:Y:S02]  /*0d70*/  @P0 LOP3.LUT R2, R2, R27, RZ, 0x3c, !PT ;  /* 0x0000001b02020212 */ /* 0x000fe400078e3cff */
[----:B------:R-:W-:Y:S02]  /*0d80*/  @P0 LOP3.LUT R4, R4, R25, RZ, 0x3c, !PT ;  /* 0x0000001904040212 */ /* 0x000fe400078e3cff */
[----:B------:R-:W-:Y:S01]  /*0d90*/  @P0 LOP3.LUT R5, R5, R24, RZ, 0x3c, !PT ;  /* 0x0000001805050212 */ /* 0x000fe200078e3cff */
[----:B------:R-:W-:Y:S06]  /*0da0*/  @P1 BRA `(.L_x_4) ;  /* 0xfffffff400481947 */ /* 0x000fec000383ffff */
[----:B------:R-:W-:-:S05]  /*0db0*/  VIADD R17, R17, 0x1 ;  /* 0x0000000111117836 */ /* 0x000fca0000000000 */
[----:B------:R-:W-:-:S13]  /*0dc0*/  ISETP.NE.AND P0, PT, R17, 0x5, PT ;  /* 0x000000051100780c */ /* 0x000fda0003f05270 */
[----:B------:R-:W-:Y:S05]  /*0dd0*/  @P0 BRA `(.L_x_5) ;  /* 0xfffffff400300947 */ /* 0x000fea000383ffff */
[----:B------:R1:W-:Y:S01]  /*0de0*/  STG.E.64 desc[UR4][R6.64+0x8], R4 ;  /* 0x0000080406007986 */ /* 0x0003e2000c101b04 */
[----:B------:R-:W-:Y:S01]  /*0df0*/  VIADD R14, R14, 0x1 ;  /* 0x000000010e0e7836 */ /* 0x000fe20000000000 */
[----:B------:R-:W-:Y:S02]  /*0e00*/  LOP3.LUT R11, R13, 0x3, RZ, 0xc0, !PT ;  /* 0x000000030d0b7812 */ /* 0x000fe400078ec0ff */
[----:B------:R1:W-:Y:S02]  /*0e10*/  STG.E.64 desc[UR4][R6.64+0x10], R2 ;  /* 0x0000100206007986 */ /* 0x0003e4000c101b04 */
[----:B------:R-:W-:Y:S02]  /*0e20*/  ISETP.GE.U32.AND P0, PT, R14, R11, PT ;  /* 0x0000000b0e00720c */ /* 0x000fe40003f06070 */
[----:B------:R1:W-:Y:S11]  /*0e30*/  STG.E desc[UR4][R6.64+0x4], R15 ;  /* 0x0000040f06007986 */ /* 0x0003f6000c101904 */
[----:B------:R-:W-:Y:S05]  /*0e40*/  @!P0 BRA `(.L_x_6) ;  /* 0xfffffff400048947 */ /* 0x000fea000383ffff */
.L_x_3:
[----:B------:R-:W-:Y:S05]  /*0e50*/  BSYNC.RECONVERGENT B1 ;  /* 0x0000000000017941 */ /* 0x000fea0003800200 */
.L_x_2:
[C---:B------:R-:W-:Y:S01]  /*0e60*/  ISETP.GT.U32.AND P0, PT, R13.reuse, 0x3, PT ;  /* 0x000000030d00780c */ /* 0x040fe20003f04070 */
[----:B------:R-:W-:Y:S01]  /*0e70*/  VIADD R12, R12, 0x1 ;  /* 0x000000010c0c7836 */ /* 0x000fe20000000000 */
[--C-:B------:R-:W-:Y:S02]  /*0e80*/  SHF.R.U64 R13, R13, 0x2, R0.reuse ;  /* 0x000000020d0d7819 */ /* 0x100fe40000001200 */
[----:B------:R-:W-:Y:S02]  /*0e90*/  ISETP.GT.U32.AND.EX P0, PT, R0, RZ, PT, P0 ;  /* 0x000000ff0000720c */ /* 0x000fe40003f04100 */
[----:B------:R-:W-:-:S11]  /*0ea0*/  SHF.R.U32.HI R0, RZ, 0x2, R0 ;  /* 0x00000002ff007819 */ /* 0x000fd60000011600 */
[----:B------:R-:W-:Y:S05]  /*0eb0*/  @P0 BRA `(.L_x_7) ;  /* 0xfffffff000c80947 */ /* 0x000fea000383ffff */
.L_x_1:
[----:B------:R-:W-:Y:S05]  /*0ec0*/  BSYNC.RECONVERGENT B0 ;  /* 0x0000000000007941 */ /* 0x000fea0003800200 */
.L_x_0:
[----:B------:R-:W-:Y:S04]  /*0ed0*/  STG.E.64 desc[UR4][R6.64+0x18], RZ ;  /* 0x000018ff06007986 */ /* 0x000fe8000c101b04 */
[----:B------:R-:W-:Y:S04]  /*0ee0*/  STG.E desc[UR4][R6.64+0x20], RZ ;  /* 0x000020ff06007986 */ /* 0x000fe8000c101904 */
[----:B------:R-:W-:Y:S01]  /*0ef0*/  STG.E.64 desc[UR4][R6.64+0x28], RZ ;  /* 0x000028ff06007986 */ /* 0x000fe2000c101b04 */
[----:B------:R-:W-:Y:S05]  /*0f00*/  EXIT ;  /* 0x000000000000794d */ /* 0x000fea0003800000 */
.L_x_8:
[----:B------:R-:W-:-:S00]  /*0f10*/  BRA `(.L_x_8) ;  /* 0xfffffffc00fc7947 */ /* 0x000fc0000383ffff */
[----:B------:R-:W-:-:S00]  /*0f20*/  NOP ;  /* 0x0000000000007918 */ /* 0x000fc00000000000 */
        /* <DEDUP_REMOVED lines=13> */
.L_x_9:


//--------------------- .nv.global.init           --------------------------
	.section	.nv.global.init,"aw",@progbits
	.align	4
.nv.global.init:
	.type		mrg32k3aM1SubSeq,@object
	.size		mrg32k3aM1SubSeq,(mrg32k3aM2SubSeq - mrg32k3aM1SubSeq)
mrg32k3aM1SubSeq:
        /*0000*/ 	.byte	0x0b, 0xcc, 0xee, 0x04, 0x73, 0x29, 0x8b, 0x6f, 0xf6, 0x53, 0x03, 0xf6, 0x23, 0xf6, 0xea, 0xda
        /* <DEDUP_REMOVED lines=125> */
	.type		mrg32k3aM2SubSeq,@object
	.size		mrg32k3aM2SubSeq,(mrg32k3aM1 - mrg32k3aM2SubSeq)
mrg32k3aM2SubSeq:
        /* <DEDUP_REMOVED lines=126> */
	.type		mrg32k3aM1,@object
	.size		mrg32k3aM1,(mrg32k3aM1Seq - mrg32k3aM1)
mrg32k3aM1:
        /* <DEDUP_REMOVED lines=144> */
	.type		mrg32k3aM1Seq,@object
	.size		mrg32k3aM1Seq,(mrg32k3aM2 - mrg32k3aM1Seq)
mrg32k3aM1Seq:
        /* <DEDUP_REMOVED lines=144> */
	.type		mrg32k3aM2,@object
	.size		mrg32k3aM2,(mrg32k3aM2Seq - mrg32k3aM2)
mrg32k3aM2:
        /* <DEDUP_REMOVED lines=144> */
	.type		mrg32k3aM2Seq,@object
	.size		mrg32k3aM2Seq,(precalc_xorwow_matrix - mrg32k3aM2Seq)
mrg32k3aM2Seq:
        /* <DEDUP_REMOVED lines=144> */
	.type		precalc_xorwow_matrix,@object
	.size		precalc_xorwow_matrix,(precalc_xorwow_offset_matrix - precalc_xorwow_matrix)
precalc_xorwow_matrix:
        /* <DEDUP_REMOVED lines=6400> */
	.type		precalc_xorwow_offset_matrix,@object
	.size		precalc_xorwow_offset_matrix,(.L_1 - precalc_xorwow_offset_matrix)
precalc_xorwow_offset_matrix:
        /* <DEDUP_REMOVED lines=6400> */
.L_1:


//--------------------- .nv.shared.reserved.0     --------------------------
	.section	.nv.shared.reserved.0,"aw",@nobits
	.weak		__nv_reservedSMEM_offset_0_alias
	.size		__nv_reservedSMEM_offset_0_alias, 0, 64
	.other		__nv_reservedSMEM_offset_0_alias,@"STO_CUDA_RESERVED_SHARED STV_DEFAULT"
__nv_reservedSMEM_offset_0_alias:
	.zero		0
	.zero		64


//--------------------- .nv.constant0._Z23setupRandomStatesKernelP17curandStateXORWOWmi --------------------------
	.section	.nv.constant0._Z23setupRandomStatesKernelP17curandStateXORWOWmi,"a",@progbits
	.sectionflags	@""
	.align	4
.nv.constant0._Z23setupRandomStatesKernelP17curandStateXORWOWmi:
	.zero		916


//--------------------- SYMBOLS --------------------------

	.type		.nv.reservedSmem.offset0,@object
	.size		.nv.reservedSmem.offset0,0x4
